	.headerflags	@"EF_CUDA_TEXMODE_UNIFIED EF_CUDA_64BIT_ADDRESS EF_CUDA_ACCELERATORS EF_CUDA_SM90 EF_CUDA_VIRTUAL_SM(EF_CUDA_SM90)"
	.elftype	@"ET_EXEC"


//--------------------- .nv.info                  --------------------------
	.section	.nv.info,"",@"SHT_CUDA_INFO"
	.align	4


	//----- nvinfo : EIATTR_REGCOUNT
	.align		4
        /*0000*/ 	.byte	0x04, 0x2f
        /*0002*/ 	.short	(.L_1 - .L_0)
	.align		4
.L_0:
        /*0004*/ 	.word	index@(triton_poi_fused_relu_threshold_backward_7)
        /*0008*/ 	.word	0x00000020


	//----- nvinfo : EIATTR_MIN_STACK_SIZE
	.align		4
.L_1:
        /*000c*/ 	.byte	0x04, 0x12
        /*000e*/ 	.short	(.L_3 - .L_2)
	.align		4
.L_2:
        /*0010*/ 	.word	index@(triton_poi_fused_relu_threshold_backward_7)
        /*0014*/ 	.word	0x00000000


	//----- nvinfo : EIATTR_FRAME_SIZE
	.align		4
.L_3:
        /*0018*/ 	.byte	0x04, 0x11
        /*001a*/ 	.short	(.L_5 - .L_4)
	.align		4
.L_4:
        /*001c*/ 	.word	index@(triton_poi_fused_relu_threshold_backward_7)
        /*0020*/ 	.word	0x00000000


	//----- nvinfo : EIATTR_MIN_STACK_SIZE
	.align		4
.L_5:
        /*0024*/ 	.byte	0x04, 0x12
        /*0026*/ 	.short	(.L_7 - .L_6)
	.align		4
.L_6:
        /*0028*/ 	.word	index@(triton_poi_fused_relu_threshold_backward_7)
        /*002c*/ 	.word	0x00000000
.L_7:


//--------------------- .nv.info.triton_poi_fused_relu_threshold_backward_7 --------------------------
	.section	.nv.info.triton_poi_fused_relu_threshold_backward_7,"",@"SHT_CUDA_INFO"
	.sectionflags	@""
	.align	4


	//----- nvinfo : EIATTR_CUDA_API_VERSION
	.align		4
        /*0000*/ 	.byte	0x04, 0x37
        /*0002*/ 	.short	(.L_9 - .L_8)
.L_8:
        /*0004*/ 	.word	0x0000007c


	//----- nvinfo : EIATTR_KPARAM_INFO
	.align		4
.L_9:
        /*0008*/ 	.byte	0x04, 0x17
        /*000a*/ 	.short	(.L_11 - .L_10)
.L_10:
        /*000c*/ 	.word	0x00000000
        /*0010*/ 	.short	0x0004
        /*0012*/ 	.short	0x001c
        /*0014*/ 	.byte	0x00, 0xf0, 0x11, 0x00


	//----- nvinfo : EIATTR_KPARAM_INFO
	.align		4
.L_11:
        /*0018*/ 	.byte	0x04, 0x17
        /*001a*/ 	.short	(.L_13 - .L_12)
.L_12:
        /*001c*/ 	.word	0x00000000
        /*0020*/ 	.short	0x0003
        /*0022*/ 	.short	0x0018
        /*0024*/ 	.byte	0x00, 0xf0, 0x11, 0x00


	//----- nvinfo : EIATTR_KPARAM_INFO
	.align		4
.L_13:
        /*0028*/ 	.byte	0x04, 0x17
        /*002a*/ 	.short	(.L_15 - .L_14)
.L_14:
        /*002c*/ 	.word	0x00000000
        /*0030*/ 	.short	0x0002
        /*0032*/ 	.short	0x0010
        /*0034*/ 	.byte	0x00, 0xf4, 0x21, 0x00


	//----- nvinfo : EIATTR_KPARAM_INFO
	.align		4
.L_15:
        /*0038*/ 	.byte	0x04, 0x17
        /*003a*/ 	.short	(.L_17 - .L_16)
.L_16:
        /*003c*/ 	.word	0x00000000
        /*0040*/ 	.short	0x0001
        /*0042*/ 	.short	0x0008
        /*0044*/ 	.byte	0x00, 0xf4, 0x21, 0x00


	//----- nvinfo : EIATTR_KPARAM_INFO
	.align		4
.L_17:
        /*0048*/ 	.byte	0x04, 0x17
        /*004a*/ 	.short	(.L_19 - .L_18)
.L_18:
        /*004c*/ 	.word	0x00000000
        /*0050*/ 	.short	0x0000
        /*0052*/ 	.short	0x0000
        /*0054*/ 	.byte	0x00, 0xf4, 0x21, 0x00


	//----- nvinfo : EIATTR_SPARSE_MMA_MASK
	.align		4
.L_19:
        /*0058*/ 	.byte	0x03, 0x50
        /*005a*/ 	.short	0x0000


	//----- nvinfo : EIATTR_MAXREG_COUNT
	.align		4
        /*005c*/ 	.byte	0x03, 0x1b
        /*005e*/ 	.short	0x00ff


	//----- nvinfo : EIATTR_EXIT_INSTR_OFFSETS
	.align		4
        /*0060*/ 	.byte	0x04, 0x1c
        /*0062*/ 	.short	(.L_21 - .L_20)


	//   ....[0]....
.L_20:
        /*0064*/ 	.word	0x00001080


	//   ....[1]....
        /*0068*/ 	.word	0x000010a0


	//----- nvinfo : EIATTR_REQNTID
	.align		4
.L_21:
        /*006c*/ 	.byte	0x04, 0x10
        /*006e*/ 	.short	(.L_23 - .L_22)
.L_22:
        /*0070*/ 	.word	0x00000100
        /*0074*/ 	.word	0x00000001
        /*0078*/ 	.word	0x00000001


	//----- nvinfo : EIATTR_CBANK_PARAM_SIZE
	.align		4
.L_23:
        /*007c*/ 	.byte	0x03, 0x19
        /*007e*/ 	.short	0x0020


	//----- nvinfo : EIATTR_PARAM_CBANK
	.align		4
        /*0080*/ 	.byte	0x04, 0x0a
        /*0082*/ 	.short	(.L_25 - .L_24)
	.align		4
.L_24:
        /*0084*/ 	.word	index@(.nv.constant0.triton_poi_fused_relu_threshold_backward_7)
        /*0088*/ 	.short	0x0210
        /*008a*/ 	.short	0x0020


	//----- nvinfo : EIATTR_SW_WAR
	.align		4
.L_25:
        /*008c*/ 	.byte	0x04, 0x36
        /*008e*/ 	.short	(.L_27 - .L_26)
.L_26:
        /*0090*/ 	.word	0x00000008
.L_27:


//--------------------- .nv.callgraph             --------------------------
	.section	.nv.callgraph,"",@"SHT_CUDA_CALLGRAPH"
	.align	4
	.sectionentsize	8
	.align		4
        /*0000*/ 	.word	0x00000000
	.align		4
        /*0004*/ 	.word	0xffffffff
	.align		4
        /*0008*/ 	.word	0x00000000
	.align		4
        /*000c*/ 	.word	0xfffffffe
	.align		4
        /*0010*/ 	.word	0x00000000
	.align		4
        /*0014*/ 	.word	0xfffffffd
	.align		4
        /*0018*/ 	.word	0x00000000
	.align		4
        /*001c*/ 	.word	0xfffffffc


//--------------------- .text.triton_poi_fused_relu_threshold_backward_7 --------------------------
	.section	.text.triton_poi_fused_relu_threshold_backward_7,"ax",@progbits
	.sectionflags	@"SHF_BARRIERS=1"
	.align	128
        .global         triton_poi_fused_relu_threshold_backward_7
        .type           triton_poi_fused_relu_threshold_backward_7,@function
        .size           triton_poi_fused_relu_threshold_backward_7,(.L_x_1 - triton_poi_fused_relu_threshold_backward_7)
        .other          triton_poi_fused_relu_threshold_backward_7,@"STO_CUDA_ENTRY STV_DEFAULT"
triton_poi_fused_relu_threshold_backward_7:
.text.triton_poi_fused_relu_threshold_backward_7:
[----:B------:R-:W0:Y:S01]  /*0000*/  LDC R1, c[0x0][0x28] ;  /* 0x00000a00ff017b82 */ /* 0x000e220000000800 */
[----:B------:R-:W1:Y:S07]  /*0010*/  S2R R21, SR_TID.X ;  /* 0x0000000000157919 */ /* 0x000e6e0000002100 */
[----:B------:R-:W2:Y:S01]  /*0020*/  LDC.64 R2, c[0x0][0x210] ;  /* 0x00008400ff027b82 */ /* 0x000ea20000000a00 */
[----:B------:R-:W-:Y:S02]  /*0030*/  CS2R R12, SRZ ;  /* 0x00000000000c7805 */ /* 0x000fe4000001ff00 */
[----:B------:R-:W-:Y:S01]  /*0040*/  CS2R R14, SRZ ;  /* 0x00000000000e7805 */ /* 0x000fe2000001ff00 */
[----:B------:R-:W3:Y:S01]  /*0050*/  S2R R20, SR_CTAID.Y ;  /* 0x0000000000147919 */ /* 0x000ee20000002600 */
[----:B------:R-:W-:Y:S01]  /*0060*/  ULDC.64 UR6, c[0x0][0x208] ;  /* 0x0000820000067ab9 */ /* 0x000fe20000000a00 */
[----:B------:R-:W4:Y:S01]  /*0070*/  S2R R22, SR_CTAID.X ;  /* 0x0000000000167919 */ /* 0x000f220000002500 */
[----:B-1----:R-:W-:Y:S01]  /*0080*/  IMAD.SHL.U32 R0, R21, 0x10, RZ ;  /* 0x0000001015007824 */ /* 0x002fe200078e00ff */
[----:B------:R-:W-:-:S04]  /*0090*/  SHF.R.U32.HI R23, RZ, 0x4, R21 ;  /* 0x00000004ff177819 */ /* 0x000fc80000011615 */
[----:B------:R-:W-:Y:S02]  /*00a0*/  LOP3.LUT R9, R0, 0xf0, RZ, 0xc0, !PT ;  /* 0x000000f000097812 */ /* 0x000fe400078ec0ff */
[----:B------:R-:W-:Y:S01]  /*00b0*/  SGXT.U32 R23, R23, 0x4 ;  /* 0x000000041717781a */ /* 0x000fe20000000000 */
[----:B----4-:R-:W-:Y:S01]  /*00c0*/  IMAD.SHL.U32 R22, R22, 0x10, RZ ;  /* 0x0000001016167824 */ /* 0x010fe200078e00ff */
[----:B---3--:R-:W-:-:S04]  /*00d0*/  PRMT R9, R9, 0x6540, R20 ;  /* 0x0000654009097816 */ /* 0x008fc80000000014 */
[----:B------:R-:W-:Y:S01]  /*00e0*/  LOP3.LUT R0, R22, R23, RZ, 0xfc, !PT ;  /* 0x0000001716007212 */ /* 0x000fe200078efcff */
[C---:B------:R-:W-:Y:S01]  /*00f0*/  IMAD.HI R4, R9.reuse, 0x38e38e39, RZ ;  /* 0x38e38e3909047827 */ /* 0x040fe200078e02ff */
[C---:B------:R-:W-:Y:S02]  /*0100*/  ISETP.GE.AND P0, PT, R9.reuse, 0x1200, PT ;  /* 0x000012000900780c */ /* 0x040fe40003f06270 */
[----:B------:R-:W-:Y:S02]  /*0110*/  LOP3.LUT R6, R9, 0x4, RZ, 0xfc, !PT ;  /* 0x0000000409067812 */ /* 0x000fe400078efcff */
[----:B------:R-:W-:-:S04]  /*0120*/  SHF.R.U32.HI R5, RZ, 0x1f, R4 ;  /* 0x0000001fff057819 */ /* 0x000fc80000011604 */
[----:B------:R-:W-:-:S05]  /*0130*/  LEA.HI.SX32 R5, R4, R5, 0x18 ;  /* 0x0000000504057211 */ /* 0x000fca00078fc2ff */
[C---:B------:R-:W-:Y:S02]  /*0140*/  IMAD R0, R5.reuse, 0x1000, R0 ;  /* 0x0000100005007824 */ /* 0x040fe400078e0200 */
[----:B------:R-:W-:Y:S02]  /*0150*/  IMAD R5, R5, -0x480, R9 ;  /* 0xfffffb8005057824 */ /* 0x000fe400078e0209 */
[----:B------:R-:W-:-:S04]  /*0160*/  IMAD R8, R0, 0x480, RZ ;  /* 0x0000048000087824 */ /* 0x000fc800078e02ff */
[----:B------:R-:W-:Y:S02]  /*0170*/  IMAD.IADD R0, R5, 0x1, R8 ;  /* 0x0000000105007824 */ /* 0x000fe400078e0208 */
[----:B------:R-:W-:-:S04]  /*0180*/  IMAD.HI R7, R6, 0x38e38e39, RZ ;  /* 0x38e38e3906077827 */ /* 0x000fc800078e02ff */
[----:B--2---:R-:W-:Y:S01]  /*0190*/  IMAD.WIDE R4, R0, 0x4, R2 ;  /* 0x0000000400047825 */ /* 0x004fe200078e0202 */
[----:B------:R-:W-:-:S04]  /*01a0*/  SHF.R.U32.HI R10, RZ, 0x1f, R7 ;  /* 0x0000001fff0a7819 */ /* 0x000fc80000011607 */
[----:B------:R1:W2:Y:S01]  /*01b0*/  @!P0 LDG.E.EL.128 R12, desc[UR6][R4.64] ;  /* 0x00000006040c8981 */ /* 0x0002a2000c2e1d00 */
[----:B------:R-:W-:Y:S02]  /*01c0*/  LEA.HI.SX32 R7, R7, R10, 0x18 ;  /* 0x0000000a07077211 */ /* 0x000fe400078fc2ff */
[----:B------:R-:W-:Y:S02]  /*01d0*/  CS2R R16, SRZ ;  /* 0x0000000000107805 */ /* 0x000fe4000001ff00 */
[----:B------:R-:W-:Y:S01]  /*01e0*/  CS2R R18, SRZ ;  /* 0x0000000000127805 */ /* 0x000fe2000001ff00 */
[----:B------:R-:W-:Y:S01]  /*01f0*/  IMAD R7, R7, -0x480, R6 ;  /* 0xfffffb8007077824 */ /* 0x000fe200078e0206 */
[----:B-1----:R-:W-:-:S03]  /*0200*/  LOP3.LUT R4, R9, 0x8, RZ, 0xfc, !PT ;  /* 0x0000000809047812 */ /* 0x002fc600078efcff */
[----:B------:R-:W-:Y:S02]  /*0210*/  IMAD.IADD R7, R7, 0x1, R8 ;  /* 0x0000000107077824 */ /* 0x000fe400078e0208 */
[----:B------:R-:W-:Y:S01]  /*0220*/  IMAD.HI R5, R4, 0x38e38e39, RZ ;  /* 0x38e38e3904057827 */ /* 0x000fe200078e02ff */
[----:B------:R-:W-:-:S03]  /*0230*/  LOP3.LUT R9, R9, 0xc, RZ, 0xfc, !PT ;  /* 0x0000000c09097812 */ /* 0x000fc600078efcff */
[----:B------:R-:W-:Y:S01]  /*0240*/  IMAD.WIDE R10, R7, 0x4, R2 ;  /* 0x00000004070a7825 */ /* 0x000fe200078e0202 */
[----:B------:R-:W-:-:S04]  /*0250*/  SHF.R.U32.HI R6, RZ, 0x1f, R5 ;  /* 0x0000001fff067819 */ /* 0x000fc80000011605 */
[----:B------:R-:W-:Y:S01]  /*0260*/  LEA.HI.SX32 R5, R5, R6, 0x18 ;  /* 0x0000000605057211 */ /* 0x000fe200078fc2ff */
[----:B------:R1:W3:Y:S01]  /*0270*/  @!P0 LDG.E.EL.128 R16, desc[UR6][R10.64] ;  /* 0x000000060a108981 */ /* 0x0002e2000c2e1d00 */
[----:B------:R-:W-:-:S03]  /*0280*/  CS2R R6, SRZ ;  /* 0x0000000000067805 */ /* 0x000fc6000001ff00 */
[----:B------:R-:W-:-:S04]  /*0290*/  IMAD R5, R5, -0x480, R4 ;  /* 0xfffffb8005057824 */ /* 0x000fc800078e0204 */
[----:B------:R-:W-:Y:S01]  /*02a0*/  IMAD.IADD R25, R5, 0x1, R8 ;  /* 0x0000000105197824 */ /* 0x000fe200078e0208 */
[----:B------:R-:W-:Y:S01]  /*02b0*/  CS2R R4, SRZ ;  /* 0x0000000000047805 */ /* 0x000fe2000001ff00 */
[----:B-1----:R-:W-:-:S04]  /*02c0*/  IMAD.HI R10, R9, 0x38e38e39, RZ ;  /* 0x38e38e39090a7827 */ /* 0x002fc800078e02ff */
[----:B------:R-:W-:Y:S01]  /*02d0*/  IMAD.WIDE R24, R25, 0x4, R2 ;  /* 0x0000000419187825 */ /* 0x000fe200078e0202 */
[----:B------:R-:W-:-:S04]  /*02e0*/  SHF.R.U32.HI R11, RZ, 0x1f, R10 ;  /* 0x0000001fff0b7819 */ /* 0x000fc8000001160a */
[----:B------:R-:W4:Y:S01]  /*02f0*/  @!P0 LDG.E.EL.128 R4, desc[UR6][R24.64] ;  /* 0x0000000618048981 */ /* 0x000f22000c2e1d00 */
[----:B------:R-:W-:-:S05]  /*0300*/  LEA.HI.SX32 R10, R10, R11, 0x18 ;  /* 0x0000000b0a0a7211 */ /* 0x000fca00078fc2ff */
[----:B------:R-:W-:Y:S01]  /*0310*/  IMAD R9, R10, -0x480, R9 ;  /* 0xfffffb800a097824 */ /* 0x000fe200078e0209 */
[----:B------:R-:W-:-:S03]  /*0320*/  CS2R R10, SRZ ;  /* 0x00000000000a7805 */ /* 0x000fc6000001ff00 */
[----:B------:R-:W-:-:S04]  /*0330*/  IMAD.IADD R9, R9, 0x1, R8 ;  /* 0x0000000109097824 */ /* 0x000fc800078e0208 */
[----:B------:R-:W-:Y:S01]  /*0340*/  IMAD.WIDE R2, R9, 0x4, R2 ;  /* 0x0000000409027825 */ /* 0x000fe200078e0202 */
[----:B------:R-:W-:-:S06]  /*0350*/  CS2R R8, SRZ ;  /* 0x0000000000087805 */ /* 0x000fcc000001ff00 */
[----:B------:R1:W5:Y:S01]  /*0360*/  @!P0 LDG.E.EL.128 R8, desc[UR6][R2.64] ;  /* 0x0000000602088981 */ /* 0x000362000c2e1d00 */
[----:B------:R-:W1:Y:S01]  /*0370*/  S2UR UR5, SR_CgaCtaId ;  /* 0x00000000000579c3 */ /* 0x000e620000008800 */
[----:B------:R-:W-:Y:S01]  /*0380*/  IMAD.SHL.U32 R26, R21, 0x100, RZ ;  /* 0x00000100151a7824 */ /* 0x000fe200078e00ff */
[----:B------:R-:W-:-:S04]  /*0390*/  UMOV UR4, 0x400 ;  /* 0x0000040000047882 */ /* 0x000fc80000000000 */
[----:B------:R-:W-:-:S04]  /*03a0*/  LOP3.LUT R26, R26, 0xf00, RZ, 0xc0, !PT ;  /* 0x00000f001a1a7812 */ /* 0x000fc800078ec0ff */
[C---:B-1----:R-:W-:Y:S02]  /*03b0*/  LOP3.LUT R2, R26.reuse, 0x10, RZ, 0xfc, !PT ;  /* 0x000000101a027812 */ /* 0x042fe400078efcff */
[C---:B------:R-:W-:Y:S02]  /*03c0*/  LOP3.LUT R25, R26.reuse, R23, RZ, 0xfc, !PT ;  /* 0x000000171a197212 */ /* 0x040fe400078efcff */
[----:B------:R-:W-:Y:S01]  /*03d0*/  LOP3.LUT R3, R26, 0x20, RZ, 0xfc, !PT ;  /* 0x000000201a037812 */ /* 0x000fe200078efcff */
[----:B0-----:R-:W-:-:S06]  /*03e0*/  UPRMT UR4, UR5, 0x654, UR4 ;  /* 0x0000065405047896 */ /* 0x001fcc0008000004 */
[----:B------:R-:W-:Y:S02]  /*03f0*/  LEA.HI R24, R26, UR4, RZ, 0x1e ;  /* 0x000000041a187c11 */ /* 0x000fe4000f8ff0ff */
[----:B------:R-:W-:-:S03]  /*0400*/  LEA.HI R2, R2, UR4, RZ, 0x1e ;  /* 0x0000000402027c11 */ /* 0x000fc6000f8ff0ff */
[C---:B------:R-:W-:Y:S02]  /*0410*/  IMAD R24, R25.reuse, 0x4, R24 ;  /* 0x0000000419187824 */ /* 0x040fe400078e0218 */
[----:B------:R-:W-:Y:S01]  /*0420*/  IMAD R2, R25, 0x4, R2 ;  /* 0x0000000419027824 */ /* 0x000fe200078e0202 */
[----:B--2---:R-:W-:Y:S02]  /*0430*/  FSETP.GEU.AND P1, PT, R12, RZ, PT ;  /* 0x000000ff0c00720b */ /* 0x004fe40003f2e000 */
[----:B------:R-:W-:Y:S02]  /*0440*/  FSETP.GEU.AND P2, PT, R14, RZ, PT ;  /* 0x000000ff0e00720b */ /* 0x000fe40003f4e000 */
[----:B------:R-:W-:Y:S02]  /*0450*/  FSEL R23, R12, RZ, P1 ;  /* 0x000000ff0c177208 */ /* 0x000fe40000800000 */
[----:B------:R-:W-:Y:S02]  /*0460*/  FSETP.GEU.AND P1, PT, R13, RZ, PT ;  /* 0x000000ff0d00720b */ /* 0x000fe40003f2e000 */
[----:B------:R-:W-:Y:S01]  /*0470*/  LEA.HI R12, R3, UR4, RZ, 0x1e ;  /* 0x00000004030c7c11 */ /* 0x000fe2000f8ff0ff */
[----:B------:R0:W-:Y:S01]  /*0480*/  STS [R24], R23 ;  /* 0x0000001718007388 */ /* 0x0001e20000000800 */
[----:B------:R-:W-:-:S02]  /*0490*/  FSEL R13, R13, RZ, P1 ;  /* 0x000000ff0d0d7208 */ /* 0x000fc40000800000 */
[----:B------:R-:W-:Y:S01]  /*04a0*/  FSETP.GEU.AND P1, PT, R15, RZ, PT ;  /* 0x000000ff0f00720b */ /* 0x000fe20003f2e000 */
[----:B------:R-:W-:Y:S01]  /*04b0*/  IMAD R3, R25, 0x4, R12 ;  /* 0x0000000419037824 */ /* 0x000fe200078e020c */
[----:B------:R-:W-:Y:S01]  /*04c0*/  FSEL R12, R14, RZ, P2 ;  /* 0x000000ff0e0c7208 */ /* 0x000fe20001000000 */
[----:B------:R1:W-:Y:S01]  /*04d0*/  STS [R2+0x40], R13 ;  /* 0x0000400d02007388 */ /* 0x0003e20000000800 */
[C---:B------:R-:W-:Y:S02]  /*04e0*/  LOP3.LUT R14, R26.reuse, 0x30, RZ, 0xfc, !PT ;  /* 0x000000301a0e7812 */ /* 0x040fe400078efcff */
[----:B------:R-:W-:Y:S01]  /*04f0*/  FSEL R15, R15, RZ, P1 ;  /* 0x000000ff0f0f7208 */ /* 0x000fe20000800000 */
[----:B------:R2:W-:Y:S01]  /*0500*/  STS [R3+0x80], R12 ;  /* 0x0000800c03007388 */ /* 0x0005e20000000800 */
[----:B0-----:R-:W-:Y:S02]  /*0510*/  LOP3.LUT R24, R26, 0x40, RZ, 0xfc, !PT ;  /* 0x000000401a187812 */ /* 0x001fe400078efcff */
[----:B------:R-:W-:-:S02]  /*0520*/  LEA.HI R14, R14, UR4, RZ, 0x1e ;  /* 0x000000040e0e7c11 */ /* 0x000fc4000f8ff0ff */
[----:B------:R-:W-:Y:S02]  /*0530*/  LEA.HI R24, R24, UR4, RZ, 0x1e ;  /* 0x0000000418187c11 */ /* 0x000fe4000f8ff0ff */
[----:B-1----:R-:W-:Y:S01]  /*0540*/  LOP3.LUT R2, R26, 0x50, RZ, 0xfc, !PT ;  /* 0x000000501a027812 */ /* 0x002fe200078efcff */
[C---:B------:R-:W-:Y:S01]  /*0550*/  IMAD R14, R25.reuse, 0x4, R14 ;  /* 0x00000004190e7824 */ /* 0x040fe200078e020e */
[----:B---3--:R-:W-:Y:S01]  /*0560*/  FSETP.GEU.AND P2, PT, R16, RZ, PT ;  /* 0x000000ff1000720b */ /* 0x008fe20003f4e000 */
[----:B------:R-:W-:Y:S01]  /*0570*/  IMAD R27, R25, 0x4, R24 ;  /* 0x00000004191b7824 */ /* 0x000fe200078e0218 */
[----:B--2---:R-:W-:Y:S02]  /*0580*/  LOP3.LUT R3, R26, 0x60, RZ, 0xfc, !PT ;  /* 0x000000601a037812 */ /* 0x004fe400078efcff */
[----:B------:R-:W-:Y:S01]  /*0590*/  LEA.HI R2, R2, UR4, RZ, 0x1e ;  /* 0x0000000402027c11 */ /* 0x000fe2000f8ff0ff */
[----:B------:R0:W-:Y:S01]  /*05a0*/  STS [R14+0xc0], R15 ;  /* 0x0000c00f0e007388 */ /* 0x0001e20000000800 */
[----:B------:R-:W-:-:S02]  /*05b0*/  FSETP.GEU.AND P1, PT, R17, RZ, PT ;  /* 0x000000ff1100720b */ /* 0x000fc40003f2e000 */
[----:B------:R-:W-:Y:S02]  /*05c0*/  FSEL R16, R16, RZ, P2 ;  /* 0x000000ff10107208 */ /* 0x000fe40001000000 */
[----:B------:R-:W-:Y:S01]  /*05d0*/  LEA.HI R24, R3, UR4, RZ, 0x1e ;  /* 0x0000000403187c11 */ /* 0x000fe2000f8ff0ff */
[----:B------:R-:W-:Y:S01]  /*05e0*/  IMAD R3, R25, 0x4, R2 ;  /* 0x0000000419037824 */ /* 0x000fe200078e0202 */
[----:B------:R-:W-:Y:S01]  /*05f0*/  FSETP.GEU.AND P2, PT, R18, RZ, PT ;  /* 0x000000ff1200720b */ /* 0x000fe20003f4e000 */
[----:B------:R-:W-:Y:S01]  /*0600*/  STS [R27+0x100], R16 ;  /* 0x000100101b007388 */ /* 0x000fe20000000800 */
[----:B------:R-:W-:Y:S01]  /*0610*/  FSEL R2, R17, RZ, P1 ;  /* 0x000000ff11027208 */ /* 0x000fe20000800000 */
[----:B------:R-:W-:Y:S01]  /*0620*/  IMAD R29, R25, 0x4, R24 ;  /* 0x00000004191d7824 */ /* 0x000fe200078e0218 */
[----:B------:R-:W-:Y:S02]  /*0630*/  LOP3.LUT R17, R26, 0x70, RZ, 0xfc, !PT ;  /* 0x000000701a117812 */ /* 0x000fe400078efcff */
[----:B0-----:R-:W-:Y:S01]  /*0640*/  FSEL R14, R18, RZ, P2 ;  /* 0x000000ff120e7208 */ /* 0x001fe20001000000 */
[----:B------:R0:W-:Y:S01]  /*0650*/  STS [R3+0x140], R2 ;  /* 0x0001400203007388 */ /* 0x0001e20000000800 */
[----:B------:R-:W-:-:S02]  /*0660*/  LOP3.LUT R24, R26, 0x80, RZ, 0xfc, !PT ;  /* 0x000000801a187812 */ /* 0x000fc400078efcff */
[----:B----4-:R-:W-:Y:S01]  /*0670*/  FSETP.GEU.AND P2, PT, R4, RZ, PT ;  /* 0x000000ff0400720b */ /* 0x010fe20003f4e000 */
[----:B------:R1:W-:Y:S01]  /*0680*/  STS [R29+0x180], R14 ;  /* 0x0001800e1d007388 */ /* 0x0003e20000000800 */
[----:B------:R-:W-:Y:S02]  /*0690*/  LEA.HI R18, R17, UR4, RZ, 0x1e ;  /* 0x0000000411127c11 */ /* 0x000fe4000f8ff0ff */
[----:B------:R-:W-:Y:S02]  /*06a0*/  FSETP.GEU.AND P1, PT, R19, RZ, PT ;  /* 0x000000ff1300720b */ /* 0x000fe40003f2e000 */
[----:B------:R-:W-:Y:S01]  /*06b0*/  LEA.HI R28, R24, UR4, RZ, 0x1e ;  /* 0x00000004181c7c11 */ /* 0x000fe2000f8ff0ff */
[C---:B------:R-:W-:Y:S01]  /*06c0*/  IMAD R17, R25.reuse, 0x4, R18 ;  /* 0x0000000419117824 */ /* 0x040fe200078e0212 */
[----:B0-----:R-:W-:Y:S02]  /*06d0*/  FSEL R3, R4, RZ, P2 ;  /* 0x000000ff04037208 */ /* 0x001fe40001000000 */
[C---:B------:R-:W-:Y:S01]  /*06e0*/  LOP3.LUT R4, R26.reuse, 0x90, RZ, 0xfc, !PT ;  /* 0x000000901a047812 */ /* 0x040fe200078efcff */
[----:B------:R-:W-:Y:S01]  /*06f0*/  IMAD R28, R25, 0x4, R28 ;  /* 0x00000004191c7824 */ /* 0x000fe200078e021c */
[----:B------:R-:W-:-:S02]  /*0700*/  LOP3.LUT R18, R26, 0xa0, RZ, 0xfc, !PT ;  /* 0x000000a01a127812 */ /* 0x000fc400078efcff */
[----:B------:R-:W-:Y:S02]  /*0710*/  FSEL R24, R19, RZ, P1 ;  /* 0x000000ff13187208 */ /* 0x000fe40000800000 */
[----:B------:R-:W-:Y:S02]  /*0720*/  LEA.HI R4, R4, UR4, RZ, 0x1e ;  /* 0x0000000404047c11 */ /* 0x000fe4000f8ff0ff */
[----:B------:R-:W-:Y:S01]  /*0730*/  FSETP.GEU.AND P1, PT, R5, RZ, PT ;  /* 0x000000ff0500720b */ /* 0x000fe20003f2e000 */
[----:B------:R0:W-:Y:S01]  /*0740*/  STS [R17+0x1c0], R24 ;  /* 0x0001c01811007388 */ /* 0x0001e20000000800 */
[----:B------:R-:W-:Y:S01]  /*0750*/  LEA.HI R18, R18, UR4, RZ, 0x1e ;  /* 0x0000000412127c11 */ /* 0x000fe2000f8ff0ff */
[----:B------:R-:W-:Y:S01]  /*0760*/  IMAD R19, R25, 0x4, R4 ;  /* 0x0000000419137824 */ /* 0x000fe200078e0204 */
[----:B------:R-:W-:Y:S01]  /*0770*/  FSEL R4, R5, RZ, P1 ;  /* 0x000000ff05047208 */ /* 0x000fe20000800000 */
[----:B------:R2:W-:Y:S01]  /*0780*/  STS [R28+0x200], R3 ;  /* 0x000200031c007388 */ /* 0x0005e20000000800 */
[----:B------:R-:W-:Y:S01]  /*0790*/  LOP3.LUT R5, R26, 0xf0, RZ, 0xfc, !PT ;  /* 0x000000f01a057812 */ /* 0x000fe200078efcff */
[----:B-1----:R-:W-:Y:S01]  /*07a0*/  IMAD R29, R25, 0x4, R18 ;  /* 0x00000004191d7824 */ /* 0x002fe200078e0212 */
[----:B------:R-:W-:Y:S01]  /*07b0*/  FSETP.GEU.AND P2, PT, R6, RZ, PT ;  /* 0x000000ff0600720b */ /* 0x000fe20003f4e000 */
[----:B------:R1:W-:Y:S01]  /*07c0*/  STS [R19+0x240], R4 ;  /* 0x0002400413007388 */ /* 0x0003e20000000800 */
[----:B------:R-:W-:-:S02]  /*07d0*/  LOP3.LUT R18, R26, 0xc0, RZ, 0xfc, !PT ;  /* 0x000000c01a127812 */ /* 0x000fc400078efcff */
[C---:B0-----:R-:W-:Y:S02]  /*07e0*/  LOP3.LUT R17, R26.reuse, 0xb0, RZ, 0xfc, !PT ;  /* 0x000000b01a117812 */ /* 0x041fe400078efcff */
[C---:B------:R-:W-:Y:S02]  /*07f0*/  LOP3.LUT R27, R26.reuse, 0xe0, RZ, 0xfc, !PT ;  /* 0x000000e01a1b7812 */ /* 0x040fe400078efcff */
[----:B--2---:R-:W-:Y:S02]  /*0800*/  LOP3.LUT R28, R26, 0xd0, RZ, 0xfc, !PT ;  /* 0x000000d01a1c7812 */ /* 0x004fe400078efcff */
[----:B------:R-:W-:Y:S02]  /*0810*/  LEA.HI R26, R17, UR4, RZ, 0x1e ;  /* 0x00000004111a7c11 */ /* 0x000fe4000f8ff0ff */
[----:B------:R-:W-:Y:S02]  /*0820*/  LEA.HI R28, R28, UR4, RZ, 0x1e ;  /* 0x000000041c1c7c11 */ /* 0x000fe4000f8ff0ff */
[----:B------:R-:W-:Y:S01]  /*0830*/  LEA.HI R5, R5, UR4, RZ, 0x1e ;  /* 0x0000000405057c11 */ /* 0x000fe2000f8ff0ff */
[C---:B------:R-:W-:Y:S01]  /*0840*/  IMAD R26, R25.reuse, 0x4, R26 ;  /* 0x00000004191a7824 */ /* 0x040fe200078e021a */
[----:B------:R-:W-:Y:S01]  /*0850*/  FSEL R6, R6, RZ, P2 ;  /* 0x000000ff06067208 */ /* 0x000fe20001000000 */
[C---:B-1----:R-:W-:Y:S01]  /*0860*/  IMAD R19, R25.reuse, 0x4, R28 ;  /* 0x0000000419137824 */ /* 0x042fe200078e021c */
[----:B------:R-:W-:Y:S01]  /*0870*/  LEA.HI R18, R18, UR4, RZ, 0x1e ;  /* 0x0000000412127c11 */ /* 0x000fe2000f8ff0ff */
[----:B------:R-:W-:Y:S01]  /*0880*/  IMAD R28, R25, 0x4, R5 ;  /* 0x00000004191c7824 */ /* 0x000fe200078e0205 */
[----:B------:R-:W-:Y:S01]  /*0890*/  FSETP.GEU.AND P1, PT, R7, RZ, PT ;  /* 0x000000ff0700720b */ /* 0x000fe20003f2e000 */
[----:B------:R0:W-:Y:S01]  /*08a0*/  STS [R29+0x280], R6 ;  /* 0x000280061d007388 */ /* 0x0001e20000000800 */
[----:B-----5:R-:W-:Y:S01]  /*08b0*/  FSETP.GEU.AND P2, PT, R8, RZ, PT ;  /* 0x000000ff0800720b */ /* 0x020fe20003f4e000 */
[----:B------:R-:W-:Y:S01]  /*08c0*/  IMAD R18, R25, 0x4, R18 ;  /* 0x0000000419127824 */ /* 0x000fe200078e0212 */
[----:B------:R-:W-:-:S02]  /*08d0*/  FSETP.GEU.AND P3, PT, R9, RZ, PT ;  /* 0x000000ff0900720b */ /* 0x000fc40003f6e000 */
[----:B------:R-:W-:Y:S02]  /*08e0*/  FSEL R7, R7, RZ, P1 ;  /* 0x000000ff07077208 */ /* 0x000fe40000800000 */
[----:B------:R-:W-:Y:S02]  /*08f0*/  FSEL R5, R8, RZ, P2 ;  /* 0x000000ff08057208 */ /* 0x000fe40001000000 */
[----:B------:R-:W-:Y:S01]  /*0900*/  LEA.HI R27, R27, UR4, RZ, 0x1e ;  /* 0x000000041b1b7c11 */ /* 0x000fe2000f8ff0ff */
[----:B------:R-:W-:Y:S01]  /*0910*/  STS [R26+0x2c0], R7 ;  /* 0x0002c0071a007388 */ /* 0x000fe20000000800 */
[----:B------:R-:W-:Y:S01]  /*0920*/  FSEL R17, R9, RZ, P3 ;  /* 0x000000ff09117208 */ /* 0x000fe20001800000 */
[----:B0-----:R-:W-:Y:S01]  /*0930*/  IMAD.SHL.U32 R29, R21, 0x4, RZ ;  /* 0x00000004151d7824 */ /* 0x001fe200078e00ff */
[----:B------:R-:W-:Y:S01]  /*0940*/  FSETP.GEU.AND P1, PT, R10, RZ, PT ;  /* 0x000000ff0a00720b */ /* 0x000fe20003f2e000 */
[----:B------:R0:W-:Y:S01]  /*0950*/  STS [R18+0x300], R5 ;  /* 0x0003000512007388 */ /* 0x0001e20000000800 */
[----:B------:R-:W-:Y:S01]  /*0960*/  FSETP.GEU.AND P2, PT, R11, RZ, PT ;  /* 0x000000ff0b00720b */ /* 0x000fe20003f4e000 */
[----:B------:R-:W-:Y:S01]  /*0970*/  IMAD R27, R25, 0x4, R27 ;  /* 0x00000004191b7824 */ /* 0x000fe200078e021b */
[----:B------:R-:W-:Y:S01]  /*0980*/  LOP3.LUT R8, R21, 0xfc, RZ, 0xc0, !PT ;  /* 0x000000fc15087812 */ /* 0x000fe200078ec0ff */
[----:B------:R1:W-:Y:S01]  /*0990*/  STS [R19+0x340], R17 ;  /* 0x0003401113007388 */ /* 0x0003e20000000800 */
[----:B------:R-:W-:-:S02]  /*09a0*/  LOP3.LUT R25, R29, 0x3fc, RZ, 0xc0, !PT ;  /* 0x000003fc1d197812 */ /* 0x000fc400078ec0ff */
[----:B------:R-:W-:Y:S01]  /*09b0*/  SHF.R.U32.HI R21, RZ, 0x2, R21 ;  /* 0x00000002ff157819 */ /* 0x000fe20000011615 */
[----:B------:R-:W-:Y:S01]  /*09c0*/  VIADD R8, R8, UR4 ;  /* 0x0000000408087c36 */ /* 0x000fe20008000000 */
[----:B------:R-:W-:Y:S02]  /*09d0*/  FSETP.GTU.AND P5, PT, R13, RZ, PT ;  /* 0x000000ff0d00720b */ /* 0x000fe40003fac000 */
[----:B0-----:R-:W-:Y:S02]  /*09e0*/  FSEL R18, R10, RZ, P1 ;  /* 0x000000ff0a127208 */ /* 0x001fe40000800000 */
[----:B------:R-:W-:Y:S02]  /*09f0*/  SGXT.U32 R21, R21, 0x6 ;  /* 0x000000061515781a */ /* 0x000fe40000000000 */
[----:B-1----:R-:W-:Y:S01]  /*0a00*/  FSEL R19, R11, RZ, P2 ;  /* 0x000000ff0b137208 */ /* 0x002fe20001000000 */
[----:B------:R0:W-:Y:S01]  /*0a10*/  STS [R27+0x380], R18 ;  /* 0x000380121b007388 */ /* 0x0001e20000000800 */
[C---:B------:R-:W-:Y:S01]  /*0a20*/  IMAD R11, R25.reuse, 0x4, R8 ;  /* 0x00000004190b7824 */ /* 0x040fe200078e0208 */
[----:B------:R-:W-:-:S02]  /*0a30*/  LOP3.LUT R13, R25, 0x400, RZ, 0xfc, !PT ;  /* 0x00000400190d7812 */ /* 0x000fc400078efcff */
[----:B------:R1:W-:Y:S01]  /*0a40*/  STS [R28+0x3c0], R19 ;  /* 0x0003c0131c007388 */ /* 0x0003e20000000800 */
[----:B------:R-:W-:Y:S02]  /*0a50*/  PRMT R20, R21, 0x6540, R20 ;  /* 0x0000654015147816 */ /* 0x000fe40000000014 */
[----:B------:R-:W-:Y:S01]  /*0a60*/  SHF.R.U32.HI R13, RZ, 0x2, R13 ;  /* 0x00000002ff0d7819 */ /* 0x000fe2000001160d */
[----:B------:R-:W-:Y:S01]  /*0a70*/  BAR.SYNC.DEFER_BLOCKING 0x0 ;  /* 0x0000000000007b1d */ /* 0x000fe20000010000 */
[----:B------:R-:W-:Y:S02]  /*0a80*/  LOP3.LUT R22, R22, 0xc, R29, 0xf8, !PT ;  /* 0x0000000c16167812 */ /* 0x000fe400078ef81d */
[----:B------:R-:W-:Y:S02]  /*0a90*/  ISETP.GE.AND P1, PT, R20, 0x1200, PT ;  /* 0x000012001400780c */ /* 0x000fe40003f26270 */
[----:B------:R-:W-:-:S03]  /*0aa0*/  LOP3.LUT R13, R13, 0x1fc, RZ, 0xc0, !PT ;  /* 0x000001fc0d0d7812 */ /* 0x000fc600078ec0ff */
[----:B0-----:R-:W1:Y:S01]  /*0ab0*/  LDC.64 R26, c[0x0][0x218] ;  /* 0x00008600ff1a7b82 */ /* 0x001e620000000a00 */
[----:B------:R-:W-:Y:S01]  /*0ac0*/  IMAD R29, R20, 0x1000, R22 ;  /* 0x00001000141d7824 */ /* 0x000fe200078e0216 */
[----:B------:R-:W-:Y:S01]  /*0ad0*/  FSETP.GTU.AND P2, PT, R12, RZ, PT ;  /* 0x000000ff0c00720b */ /* 0x000fe20003f4c000 */
[----:B------:R-:W-:Y:S01]  /*0ae0*/  VIADD R13, R13, UR4 ;  /* 0x000000040d0d7c36 */ /* 0x000fe20008000000 */
[----:B------:R-:W-:Y:S02]  /*0af0*/  FSETP.GTU.AND P6, PT, R23, RZ, PT ;  /* 0x000000ff1700720b */ /* 0x000fe40003fcc000 */
[C---:B------:R-:W-:Y:S01]  /*0b00*/  LOP3.LUT R23, R25.reuse, 0xc00, RZ, 0xfc, !PT ;  /* 0x00000c0019177812 */ /* 0x040fe200078efcff */
[----:B------:R-:W-:Y:S01]  /*0b10*/  IMAD R21, R25, 0x4, R13 ;  /* 0x0000000419157824 */ /* 0x000fe200078e020d */
[----:B------:R-:W-:Y:S02]  /*0b20*/  LOP3.LUT R13, R20, 0x40, RZ, 0xfc, !PT ;  /* 0x00000040140d7812 */ /* 0x000fe400078efcff */
[----:B------:R-:W-:-:S02]  /*0b30*/  FSETP.GTU.AND P4, PT, R16, RZ, PT ;  /* 0x000000ff1000720b */ /* 0x000fc40003f8c000 */
[C---:B------:R-:W-:Y:S01]  /*0b40*/  ISETP.GE.AND P3, PT, R13.reuse, 0x1200, PT ;  /* 0x000012000d00780c */ /* 0x040fe20003f66270 */
[----:B------:R-:W-:Y:S01]  /*0b50*/  IMAD R13, R13, 0x1000, R22 ;  /* 0x000010000d0d7824 */ /* 0x000fe200078e0216 */
[----:B------:R-:W-:Y:S01]  /*0b60*/  SEL R16, RZ, 0x1, P2 ;  /* 0x00000001ff107807 */ /* 0x000fe20001000000 */
[----:B------:R-:W-:Y:S04]  /*0b70*/  LDS R8, [R11] ;  /* 0x000000000b087984 */ /* 0x000fe80000000800 */
[----:B------:R-:W-:Y:S01]  /*0b80*/  LDS R9, [R11+0x4] ;  /* 0x000004000b097984 */ /* 0x000fe20000000800 */
[----:B-1----:R-:W-:-:S03]  /*0b90*/  IMAD.WIDE R28, R29, 0x4, R26 ;  /* 0x000000041d1c7825 */ /* 0x002fc600078e021a */
[----:B------:R-:W-:Y:S01]  /*0ba0*/  LDS R10, [R11+0x8] ;  /* 0x000008000b0a7984 */ /* 0x000fe20000000800 */
[----:B------:R-:W-:-:S03]  /*0bb0*/  IMAD.WIDE R12, R13, 0x4, R26 ;  /* 0x000000040d0c7825 */ /* 0x000fc600078e021a */
[----:B------:R-:W0:Y:S04]  /*0bc0*/  LDS R11, [R11+0xc] ;  /* 0x00000c000b0b7984 */ /* 0x000e280000000800 */
[----:B0-----:R0:W-:Y:S01]  /*0bd0*/  @!P1 STG.E.128 desc[UR6][R28.64], R8 ;  /* 0x000000081c009986 */ /* 0x0011e2000c101d06 */
[----:B------:R-:W-:Y:S02]  /*0be0*/  FSETP.GTU.AND P1, PT, R15, RZ, PT ;  /* 0x000000ff0f00720b */ /* 0x000fe40003f2c000 */
[----:B------:R-:W-:Y:S01]  /*0bf0*/  LOP3.LUT R15, R25, 0x800, RZ, 0xfc, !PT ;  /* 0x00000800190f7812 */ /* 0x000fe200078efcff */
[----:B------:R-:W-:Y:S04]  /*0c00*/  LDS R8, [R21+0x1000] ;  /* 0x0010000015087984 */ /* 0x000fe80000000800 */
[----:B------:R-:W-:Y:S04]  /*0c10*/  LDS R9, [R21+0x1004] ;  /* 0x0010040015097984 */ /* 0x000fe80000000800 */
[----:B------:R-:W-:Y:S04]  /*0c20*/  LDS R10, [R21+0x1008] ;  /* 0x00100800150a7984 */ /* 0x000fe80000000800 */
[----:B------:R1:W2:Y:S01]  /*0c30*/  LDS R11, [R21+0x100c] ;  /* 0x00100c00150b7984 */ /* 0x0002a20000000800 */
[----:B0-----:R-:W-:-:S04]  /*0c40*/  SEL R29, RZ, 0x1, P1 ;  /* 0x00000001ff1d7807 */ /* 0x001fc80000800000 */
[----:B------:R-:W-:Y:S02]  /*0c50*/  PRMT R16, R16, 0x3340, R29 ;  /* 0x0000334010107816 */ /* 0x000fe4000000001d */
[----:B-1----:R-:W-:Y:S02]  /*0c60*/  SHF.R.U32.HI R21, RZ, 0x2, R23 ;  /* 0x00000002ff157819 */ /* 0x002fe40000011617 */
[----:B------:R-:W-:Y:S02]  /*0c70*/  LOP3.LUT R23, R20, 0x80, RZ, 0xfc, !PT ;  /* 0x0000008014177812 */ /* 0x000fe400078efcff */
[----:B------:R-:W-:Y:S02]  /*0c80*/  LOP3.LUT R21, R21, 0x3fc, RZ, 0xc0, !PT ;  /* 0x000003fc15157812 */ /* 0x000fe400078ec0ff */
[C---:B------:R-:W-:Y:S01]  /*0c90*/  ISETP.GE.AND P1, PT, R23.reuse, 0x1200, PT ;  /* 0x000012001700780c */ /* 0x040fe20003f26270 */
[----:B------:R-:W-:Y:S01]  /*0ca0*/  IMAD R23, R23, 0x1000, R22 ;  /* 0x0000100017177824 */ /* 0x000fe200078e0216 */
[----:B------:R-:W-:-:S02]  /*0cb0*/  SEL R29, RZ, 0x1, P4 ;  /* 0x00000001ff1d7807 */ /* 0x000fc40002000000 */
[----:B------:R-:W-:Y:S01]  /*0cc0*/  FSETP.GTU.AND P4, PT, R4, RZ, PT ;  /* 0x000000ff0400720b */ /* 0x000fe20003f8c000 */
[----:B--2---:R0:W-:Y:S01]  /*0cd0*/  @!P3 STG.E.128 desc[UR6][R12.64], R8 ;  /* 0x000000080c00b986 */ /* 0x0041e2000c101d06 */
[----:B------:R-:W-:Y:S02]  /*0ce0*/  FSETP.GTU.AND P3, PT, R14, RZ, PT ;  /* 0x000000ff0e00720b */ /* 0x000fe40003f6c000 */
[----:B------:R-:W-:Y:S02]  /*0cf0*/  SHF.R.U32.HI R14, RZ, 0x2, R15 ;  /* 0x00000002ff0e7819 */ /* 0x000fe4000001160f */
[----:B------:R-:W-:Y:S02]  /*0d00*/  LOP3.LUT R15, R20, 0xc0, RZ, 0xfc, !PT ;  /* 0x000000c0140f7812 */ /* 0x000fe400078efcff */
[----:B------:R-:W-:Y:S02]  /*0d10*/  LOP3.LUT R14, R14, 0x2fc, RZ, 0xc0, !PT ;  /* 0x000002fc0e0e7812 */ /* 0x000fe400078ec0ff */
[----:B------:R-:W-:-:S03]  /*0d20*/  ISETP.GE.AND P2, PT, R15, 0x1200, PT ;  /* 0x000012000f00780c */ /* 0x000fc60003f46270 */
[----:B------:R-:W-:-:S04]  /*0d30*/  VIADD R14, R14, UR4 ;  /* 0x000000040e0e7c36 */ /* 0x000fc80008000000 */
[----:B------:R-:W-:Y:S02]  /*0d40*/  IMAD R20, R25, 0x4, R14 ;  /* 0x0000000419147824 */ /* 0x000fe400078e020e */
[----:B0-----:R-:W-:Y:S01]  /*0d50*/  VIADD R8, R21, UR4 ;  /* 0x0000000415087c36 */ /* 0x001fe20008000000 */
[----:B------:R-:W-:Y:S01]  /*0d60*/  ULDC.64 UR4, c[0x0][0x220] ;  /* 0x0000880000047ab9 */ /* 0x000fe20000000a00 */
[----:B------:R-:W-:Y:S01]  /*0d70*/  IMAD R21, R15, 0x1000, R22 ;  /* 0x000010000f157824 */ /* 0x000fe200078e0216 */
[----:B------:R-:W-:Y:S01]  /*0d80*/  LDS R9, [R20+0x2004] ;  /* 0x0020040014097984 */ /* 0x000fe20000000800 */
[----:B------:R-:W-:Y:S01]  /*0d90*/  IMAD R22, R25, 0x4, R8 ;  /* 0x0000000419167824 */ /* 0x000fe200078e0208 */
[----:B------:R-:W-:Y:S02]  /*0da0*/  SEL R25, RZ, 0x1, P5 ;  /* 0x00000001ff197807 */ /* 0x000fe40002800000 */
[----:B------:R-:W-:Y:S01]  /*0db0*/  LDS R8, [R20+0x2000] ;  /* 0x0020000014087984 */ /* 0x000fe20000000800 */
[----:B------:R-:W-:-:S02]  /*0dc0*/  FSETP.GTU.AND P5, PT, R24, RZ, PT ;  /* 0x000000ff1800720b */ /* 0x000fc40003fac000 */
[----:B------:R-:W-:Y:S01]  /*0dd0*/  SEL R24, RZ, 0x1, P6 ;  /* 0x00000001ff187807 */ /* 0x000fe20003000000 */
[----:B------:R-:W-:Y:S01]  /*0de0*/  LDS R10, [R20+0x2008] ;  /* 0x00200800140a7984 */ /* 0x000fe20000000800 */
[----:B------:R-:W-:Y:S02]  /*0df0*/  FSETP.GTU.AND P6, PT, R2, RZ, PT ;  /* 0x000000ff0200720b */ /* 0x000fe40003fcc000 */
[----:B------:R-:W-:Y:S01]  /*0e00*/  SEL R2, RZ, 0x1, P5 ;  /* 0x00000001ff027807 */ /* 0x000fe20002800000 */
[----:B------:R0:W1:Y:S01]  /*0e10*/  LDS R11, [R20+0x200c] ;  /* 0x00200c00140b7984 */ /* 0x0000620000000800 */
[----:B------:R-:W-:Y:S02]  /*0e20*/  FSETP.GTU.AND P5, PT, R7, RZ, PT ;  /* 0x000000ff0700720b */ /* 0x000fe40003fac000 */
[----:B------:R-:W-:Y:S01]  /*0e30*/  SEL R7, RZ, 0x1, P3 ;  /* 0x00000001ff077807 */ /* 0x000fe20001800000 */
[----:B------:R-:W-:Y:S01]  /*0e40*/  LDS R12, [R22+0x3000] ;  /* 0x00300000160c7984 */ /* 0x000fe20000000800 */
[----:B------:R-:W-:-:S02]  /*0e50*/  FSETP.GTU.AND P3, PT, R3, RZ, PT ;  /* 0x000000ff0300720b */ /* 0x000fc40003f6c000 */
[----:B------:R-:W-:Y:S01]  /*0e60*/  SEL R3, RZ, 0x1, P5 ;  /* 0x00000001ff037807 */ /* 0x000fe20002800000 */
[----:B------:R-:W-:Y:S01]  /*0e70*/  LDS R13, [R22+0x3004] ;  /* 0x00300400160d7984 */ /* 0x000fe20000000800 */
[----:B0-----:R-:W-:Y:S02]  /*0e80*/  SEL R20, RZ, 0x1, P6 ;  /* 0x00000001ff147807 */ /* 0x001fe40003000000 */
[----:B------:R-:W-:Y:S01]  /*0e90*/  FSETP.GTU.AND P6, PT, R6, RZ, PT ;  /* 0x000000ff0600720b */ /* 0x000fe20003fcc000 */
[----:B------:R-:W-:Y:S01]  /*0ea0*/  LDS R14, [R22+0x3008] ;  /* 0x00300800160e7984 */ /* 0x000fe20000000800 */
[----:B------:R-:W-:Y:S02]  /*0eb0*/  FSETP.GTU.AND P5, PT, R18, RZ, PT ;  /* 0x000000ff1200720b */ /* 0x000fe40003fac000 */
[----:B------:R-:W-:Y:S01]  /*0ec0*/  SEL R4, RZ, 0x1, P6 ;  /* 0x00000001ff047807 */ /* 0x000fe20003000000 */
[----:B------:R-:W0:Y:S01]  /*0ed0*/  LDS R15, [R22+0x300c] ;  /* 0x00300c00160f7984 */ /* 0x000e220000000800 */
[----:B------:R-:W-:-:S02]  /*0ee0*/  FSETP.GTU.AND P6, PT, R19, RZ, PT ;  /* 0x000000ff1300720b */ /* 0x000fc40003fcc000 */
[----:B------:R-:W-:Y:S02]  /*0ef0*/  PRMT R2, R7, 0x3340, R2 ;  /* 0x0000334007027816 */ /* 0x000fe40000000002 */
[----:B------:R-:W-:Y:S02]  /*0f00*/  PRMT R7, R29, 0x3340, R20 ;  /* 0x000033401d077816 */ /* 0x000fe40000000014 */
[----:B------:R-:W-:Y:S02]  /*0f10*/  SEL R6, RZ, 0x1, P4 ;  /* 0x00000001ff067807 */ /* 0x000fe40002000000 */
[----:B------:R-:W-:Y:S02]  /*0f20*/  SEL R29, RZ, 0x1, P3 ;  /* 0x00000001ff1d7807 */ /* 0x000fe40001800000 */
[----:B------:R-:W-:Y:S02]  /*0f30*/  FSETP.GTU.AND P4, PT, R17, RZ, PT ;  /* 0x000000ff1100720b */ /* 0x000fe40003f8c000 */
[----:B------:R-:W-:-:S02]  /*0f40*/  FSETP.GTU.AND P3, PT, R5, RZ, PT ;  /* 0x000000ff0500720b */ /* 0x000fc40003f6c000 */
[----:B------:R-:W-:Y:S02]  /*0f50*/  SEL R17, RZ, 0x1, P6 ;  /* 0x00000001ff117807 */ /* 0x000fe40003000000 */
[----:B------:R-:W-:Y:S02]  /*0f60*/  SEL R18, RZ, 0x1, P5 ;  /* 0x00000001ff127807 */ /* 0x000fe40002800000 */
[----:B------:R-:W-:Y:S01]  /*0f70*/  PRMT R3, R4, 0x3340, R3 ;  /* 0x0000334004037816 */ /* 0x000fe20000000003 */
[--C-:B------:R-:W-:Y:S01]  /*0f80*/  IMAD.WIDE R4, R23, 0x4, R26.reuse ;  /* 0x0000000417047825 */ /* 0x100fe200078e021a */
[----:B------:R-:W-:Y:S02]  /*0f90*/  SEL R19, RZ, 0x1, P4 ;  /* 0x00000001ff137807 */ /* 0x000fe40002000000 */
[----:B------:R-:W-:Y:S01]  /*0fa0*/  SEL R20, RZ, 0x1, P3 ;  /* 0x00000001ff147807 */ /* 0x000fe20001800000 */
[----:B------:R-:W-:Y:S01]  /*0fb0*/  IMAD.WIDE R26, R21, 0x4, R26 ;  /* 0x00000004151a7825 */ /* 0x000fe200078e021a */
[----:B------:R-:W-:Y:S01]  /*0fc0*/  PRMT R17, R18, 0x3340, R17 ;  /* 0x0000334012117816 */ /* 0x000fe20000000011 */
[----:B-1----:R1:W-:Y:S01]  /*0fd0*/  @!P1 STG.E.128 desc[UR6][R4.64], R8 ;  /* 0x0000000804009986 */ /* 0x0023e2000c101d06 */
[----:B------:R-:W-:-:S02]  /*0fe0*/  IADD3 R18, P3, R0, UR4, RZ ;  /* 0x0000000400127c10 */ /* 0x000fc4000ff7e0ff */
[----:B------:R-:W-:Y:S02]  /*0ff0*/  PRMT R25, R24, 0x3340, R25 ;  /* 0x0000334018197816 */ /* 0x000fe40000000019 */
[----:B------:R-:W-:Y:S02]  /*1000*/  PRMT R6, R29, 0x3340, R6 ;  /* 0x000033401d067816 */ /* 0x000fe40000000006 */
[----:B------:R-:W-:Y:S02]  /*1010*/  PRMT R24, R20, 0x3340, R19 ;  /* 0x0000334014187816 */ /* 0x000fe40000000013 */
[----:B------:R-:W-:Y:S02]  /*1020*/  LEA.HI.X.SX32 R19, R0, UR5, 0x1, P3 ;  /* 0x0000000500137c11 */ /* 0x000fe400098f0eff */
[----:B------:R-:W-:Y:S02]  /*1030*/  PRMT R20, R25, 0x5410, R16 ;  /* 0x0000541019147816 */ /* 0x000fe40000000010 */
[----:B------:R-:W-:Y:S01]  /*1040*/  PRMT R21, R7, 0x5410, R2 ;  /* 0x0000541007157816 */ /* 0x000fe20000000002 */
[----:B0-----:R1:W-:Y:S01]  /*1050*/  @!P2 STG.E.128 desc[UR6][R26.64], R12 ;  /* 0x0000000c1a00a986 */ /* 0x0013e2000c101d06 */
[----:B------:R-:W-:-:S02]  /*1060*/  PRMT R22, R6, 0x5410, R3 ;  /* 0x0000541006167816 */ /* 0x000fc40000000003 */
[----:B------:R-:W-:Y:S01]  /*1070*/  PRMT R23, R24, 0x5410, R17 ;  /* 0x0000541018177816 */ /* 0x000fe20000000011 */
[----:B------:R-:W-:Y:S06]  /*1080*/  @P0 EXIT ;  /* 0x000000000000094d */ /* 0x000fec0003800000 */
[----:B------:R-:W-:Y:S01]  /*1090*/  STG.E.128 desc[UR6][R18.64], R20 ;  /* 0x0000001412007986 */ /* 0x000fe2000c101d06 */
[----:B------:R-:W-:Y:S05]  /*10a0*/  EXIT ;  /* 0x000000000000794d */ /* 0x000fea0003800000 */
.L_x_0:
[----:B------:R-:W-:-:S00]  /*10b0*/  BRA `(.L_x_0) ;  /* 0xfffffffc00fc7947 */ /* 0x000fc0000383ffff */
[----:B------:R-:W-:-:S00]  /*10c0*/  NOP ;  /* 0x0000000000007918 */ /* 0x000fc00000000000 */
        /* <DEDUP_REMOVED lines=11> */
.L_x_1:


//--------------------- .nv.shared.triton_poi_fused_relu_threshold_backward_7 --------------------------
	.section	.nv.shared.triton_poi_fused_relu_threshold_backward_7,"aw",@nobits
	.sectionflags	@""
	.align	16
	.zero		1024


//--------------------- .nv.constant0.triton_poi_fused_relu_threshold_backward_7 --------------------------
	.section	.nv.constant0.triton_poi_fused_relu_threshold_backward_7,"a",@progbits
	.sectionflags	@""
	.align	4
.nv.constant0.triton_poi_fused_relu_threshold_backward_7:
	.zero		560
